//
// Generated by NVIDIA NVVM Compiler
//
// Compiler Build ID: CL-36424714
// Cuda compilation tools, release 13.0, V13.0.88
// Based on NVVM 20.0.0
//

.version 9.0
.target sm_100
.address_size 64

	// .globl	_Z17reduce_unroll_allILi256EEvPiS0_i
// _ZZ17reduce_unroll_allILi256EEvPiS0_iE5sdata has been demoted

.visible .entry _Z17reduce_unroll_allILi256EEvPiS0_i(
	.param .u64 .ptr .align 1 _Z17reduce_unroll_allILi256EEvPiS0_i_param_0,
	.param .u64 .ptr .align 1 _Z17reduce_unroll_allILi256EEvPiS0_i_param_1,
	.param .u32 _Z17reduce_unroll_allILi256EEvPiS0_i_param_2
)
{
	.reg .pred 	%p<6>;
	.reg .b32 	%r<40>;
	.reg .b64 	%rd<11>;
	// demoted variable
	.shared .align 4 .b8 _ZZ17reduce_unroll_allILi256EEvPiS0_iE5sdata[1024];
	ld.param.u64 	%rd1, [_Z17reduce_unroll_allILi256EEvPiS0_i_param_0];
	ld.param.u64 	%rd2, [_Z17reduce_unroll_allILi256EEvPiS0_i_param_1];
	ld.param.u32 	%r6, [_Z17reduce_unroll_allILi256EEvPiS0_i_param_2];
	mov.u32 	%r1, %tid.x;
	mov.u32 	%r2, %ctaid.x;
	mov.u32 	%r3, %ntid.x;
	mul.lo.s32 	%r7, %r3, %r2;
	shl.b32 	%r8, %r7, 1;
	add.s32 	%r4, %r8, %r1;
	setp.ge.s32 	%p1, %r4, %r6;
	shl.b32 	%r9, %r1, 2;
	mov.u32 	%r10, _ZZ17reduce_unroll_allILi256EEvPiS0_iE5sdata;
	add.s32 	%r5, %r10, %r9;
	@%p1 bra 	$L__BB0_2;
	cvta.to.global.u64 	%rd3, %rd1;
	mul.wide.u32 	%rd4, %r4, 4;
	add.s64 	%rd5, %rd3, %rd4;
	ld.global.u32 	%r11, [%rd5];
	add.s32 	%r12, %r4, %r3;
	mul.wide.u32 	%rd6, %r12, 4;
	add.s64 	%rd7, %rd3, %rd6;
	ld.global.u32 	%r13, [%rd7];
	add.s32 	%r14, %r13, %r11;
	st.shared.u32 	[%r5], %r14;
$L__BB0_2:
	bar.sync 	0;
	setp.gt.u32 	%p2, %r1, 127;
	@%p2 bra 	$L__BB0_4;
	ld.shared.u32 	%r15, [%r5+512];
	ld.shared.u32 	%r16, [%r5];
	add.s32 	%r17, %r16, %r15;
	st.shared.u32 	[%r5], %r17;
$L__BB0_4:
	bar.sync 	0;
	setp.gt.u32 	%p3, %r1, 63;
	@%p3 bra 	$L__BB0_6;
	ld.shared.u32 	%r18, [%r5+256];
	ld.shared.u32 	%r19, [%r5];
	add.s32 	%r20, %r19, %r18;
	st.shared.u32 	[%r5], %r20;
$L__BB0_6:
	bar.sync 	0;
	setp.gt.u32 	%p4, %r1, 31;
	@%p4 bra 	$L__BB0_9;
	ld.volatile.shared.u32 	%r21, [%r5+128];
	ld.volatile.shared.u32 	%r22, [%r5];
	add.s32 	%r23, %r22, %r21;
	st.volatile.shared.u32 	[%r5], %r23;
	ld.volatile.shared.u32 	%r24, [%r5+64];
	ld.volatile.shared.u32 	%r25, [%r5];
	add.s32 	%r26, %r25, %r24;
	st.volatile.shared.u32 	[%r5], %r26;
	ld.volatile.shared.u32 	%r27, [%r5+32];
	ld.volatile.shared.u32 	%r28, [%r5];
	add.s32 	%r29, %r28, %r27;
	st.volatile.shared.u32 	[%r5], %r29;
	ld.volatile.shared.u32 	%r30, [%r5+16];
	ld.volatile.shared.u32 	%r31, [%r5];
	add.s32 	%r32, %r31, %r30;
	st.volatile.shared.u32 	[%r5], %r32;
	ld.volatile.shared.u32 	%r33, [%r5+8];
	ld.volatile.shared.u32 	%r34, [%r5];
	add.s32 	%r35, %r34, %r33;
	st.volatile.shared.u32 	[%r5], %r35;
	ld.volatile.shared.u32 	%r36, [%r5+4];
	ld.volatile.shared.u32 	%r37, [%r5];
	add.s32 	%r38, %r37, %r36;
	st.volatile.shared.u32 	[%r5], %r38;
	setp.ne.s32 	%p5, %r1, 0;
	@%p5 bra 	$L__BB0_9;
	ld.shared.u32 	%r39, [_ZZ17reduce_unroll_allILi256EEvPiS0_iE5sdata];
	cvta.to.global.u64 	%rd8, %rd2;
	mul.wide.u32 	%rd9, %r2, 4;
	add.s64 	%rd10, %rd8, %rd9;
	st.global.u32 	[%rd10], %r39;
$L__BB0_9:
	ret;

}


// ===== COMPILED SASS (sm_100) =====

	.target	sm_100

	.elftype	@"ET_EXEC"


//--------------------- .note.nv.tkinfo           --------------------------
	.section	.note.nv.tkinfo,"",@"SHT_NOTE"
	.sectionflags	@"SHF_NOTE_NV_TKINFO"
	.tkinfo
        /*0018*/ 	.word	0x00000002
        /*0030*/ 	.string	""
        /*0030*/ 	.string	"ptxas"
        /*0030*/ 	.string	"Cuda compilation tools, release 13.0, V13.0.88"
        /*0030*/ 	.string	"Build cuda_13.0.r13.0/compiler.36424714_0"
        /*0030*/ 	.string	"-arch sm_100 -m 64 "



//--------------------- .note.nv.cuinfo           --------------------------
	.section	.note.nv.cuinfo,"",@"SHT_NOTE"
	.sectionflags	@"SHF_NOTE_NV_CUINFO"
        /*0018*/ 	.short	0x0002
        /*001a*/ 	.short	0x0064
        /*001c*/ 	.short	0x0082
	.zero		2


//--------------------- .nv.info                  --------------------------
	.section	.nv.info,"",@"SHT_CUDA_INFO"
	.align	4


	//----- nvinfo : EIATTR_REGCOUNT
	.align		4
        /*0000*/ 	.byte	0x04, 0x2f
        /*0002*/ 	.short	(.L_1 - .L_0)
	.align		4
.L_0:
        /*0004*/ 	.word	index@(_Z17reduce_unroll_allILi256EEvPiS0_i)
        /*0008*/ 	.word	0x0000000d


	//----- nvinfo : EIATTR_FRAME_SIZE
	.align		4
.L_1:
        /*000c*/ 	.byte	0x04, 0x11
        /*000e*/ 	.short	(.L_3 - .L_2)
	.align		4
.L_2:
        /*0010*/ 	.word	index@(_Z17reduce_unroll_allILi256EEvPiS0_i)
        /*0014*/ 	.word	0x00000000


	//----- nvinfo : EIATTR_MIN_STACK_SIZE
	.align		4
.L_3:
        /*0018*/ 	.byte	0x04, 0x12
        /*001a*/ 	.short	(.L_5 - .L_4)
	.align		4
.L_4:
        /*001c*/ 	.word	index@(_Z17reduce_unroll_allILi256EEvPiS0_i)
        /*0020*/ 	.word	0x00000000
.L_5:


//--------------------- .nv.compat                --------------------------
	.section	.nv.compat,"",@"SHT_CUDA_COMPAT_INFO"
	.align	4
        /*0000*/ 	.byte	0x02, 0x09, 0x00, 0x00, 0x02, 0x02, 0x01, 0x00, 0x02, 0x05, 0x05, 0x00, 0x03, 0x07, 0x01, 0x01
        /*0010*/ 	.byte	0x02, 0x03, 0x00, 0x00, 0x02, 0x06, 0x01, 0x00, 0x04, 0x0b, 0x08, 0x00, 0x09, 0x00, 0x00, 0x00
        /*0020*/ 	.byte	0x00, 0x00, 0x00, 0x00


//--------------------- .nv.info._Z17reduce_unroll_allILi256EEvPiS0_i --------------------------
	.section	.nv.info._Z17reduce_unroll_allILi256EEvPiS0_i,"",@"SHT_CUDA_INFO"
	.sectionflags	@""
	.align	4


	//----- nvinfo : EIATTR_CUDA_API_VERSION
	.align		4
        /*0000*/ 	.byte	0x04, 0x37
        /*0002*/ 	.short	(.L_7 - .L_6)
.L_6:
        /*0004*/ 	.word	0x00000082


	//----- nvinfo : EIATTR_KPARAM_INFO
	.align		4
.L_7:
        /*0008*/ 	.byte	0x04, 0x17
        /*000a*/ 	.short	(.L_9 - .L_8)
.L_8:
        /*000c*/ 	.word	0x00000000
        /*0010*/ 	.short	0x0002
        /*0012*/ 	.short	0x0010
        /*0014*/ 	.byte	0x00, 0xf0, 0x11, 0x00


	//----- nvinfo : EIATTR_KPARAM_INFO
	.align		4
.L_9:
        /*0018*/ 	.byte	0x04, 0x17
        /*001a*/ 	.short	(.L_11 - .L_10)
.L_10:
        /*001c*/ 	.word	0x00000000
        /*0020*/ 	.short	0x0001
        /*0022*/ 	.short	0x0008
        /*0024*/ 	.byte	0x00, 0xf5, 0x21, 0x00


	//----- nvinfo : EIATTR_KPARAM_INFO
	.align		4
.L_11:
        /*0028*/ 	.byte	0x04, 0x17
        /*002a*/ 	.short	(.L_13 - .L_12)
.L_12:
        /*002c*/ 	.word	0x00000000
        /*0030*/ 	.short	0x0000
        /*0032*/ 	.short	0x0000
        /*0034*/ 	.byte	0x00, 0xf5, 0x21, 0x00


	//----- nvinfo : EIATTR_SPARSE_MMA_MASK
	.align		4
.L_13:
        /*0038*/ 	.byte	0x03, 0x50
        /*003a*/ 	.short	0x0000


	//----- nvinfo : EIATTR_MAXREG_COUNT
	.align		4
        /*003c*/ 	.byte	0x03, 0x1b
        /*003e*/ 	.short	0x00ff


	//----- nvinfo : EIATTR_NUM_BARRIERS
	.align		4
        /*0040*/ 	.byte	0x02, 0x4c
        /*0042*/ 	.byte	0x01
	.zero		1


	//----- nvinfo : EIATTR_MERCURY_ISA_VERSION
	.align		4
        /*0044*/ 	.byte	0x03, 0x5f
        /*0046*/ 	.short	0x0101


	//----- nvinfo : EIATTR_VRC_CTA_INIT_COUNT
	.align		4
        /*0048*/ 	.byte	0x02, 0x4a
	.zero		1
	.zero		1


	//----- nvinfo : EIATTR_EXIT_INSTR_OFFSETS
	.align		4
        /*004c*/ 	.byte	0x04, 0x1c
        /*004e*/ 	.short	(.L_15 - .L_14)


	//   ....[0]....
.L_14:
        /*0050*/ 	.word	0x00000230


	//   ....[1]....
        /*0054*/ 	.word	0x000003d0


	//   ....[2]....
        /*0058*/ 	.word	0x00000420


	//----- nvinfo : EIATTR_CBANK_PARAM_SIZE
	.align		4
.L_15:
        /*005c*/ 	.byte	0x03, 0x19
        /*005e*/ 	.short	0x0014


	//----- nvinfo : EIATTR_PARAM_CBANK
	.align		4
        /*0060*/ 	.byte	0x04, 0x0a
        /*0062*/ 	.short	(.L_17 - .L_16)
	.align		4
.L_16:
        /*0064*/ 	.word	index@(.nv.constant0._Z17reduce_unroll_allILi256EEvPiS0_i)
        /*0068*/ 	.short	0x0380
        /*006a*/ 	.short	0x0014


	//----- nvinfo : EIATTR_SW_WAR
	.align		4
.L_17:
        /*006c*/ 	.byte	0x04, 0x36
        /*006e*/ 	.short	(.L_19 - .L_18)
.L_18:
        /*0070*/ 	.word	0x00000008
.L_19:


//--------------------- .nv.callgraph             --------------------------
	.section	.nv.callgraph,"",@"SHT_CUDA_CALLGRAPH"
	.align	4
	.sectionentsize	8
	.align		4
        /*0000*/ 	.word	0x00000000
	.align		4
        /*0004*/ 	.word	0xffffffff
	.align		4
        /*0008*/ 	.word	0x00000000
	.align		4
        /*000c*/ 	.word	0xfffffffe
	.align		4
        /*0010*/ 	.word	0x00000000
	.align		4
        /*0014*/ 	.word	0xfffffffd
	.align		4
        /*0018*/ 	.word	0x00000000
	.align		4
        /*001c*/ 	.word	0xfffffffc


//--------------------- .text._Z17reduce_unroll_allILi256EEvPiS0_i --------------------------
	.section	.text._Z17reduce_unroll_allILi256EEvPiS0_i,"ax",@progbits
	.align	128
        .global         _Z17reduce_unroll_allILi256EEvPiS0_i
        .type           _Z17reduce_unroll_allILi256EEvPiS0_i,@function
        .size           _Z17reduce_unroll_allILi256EEvPiS0_i,(.L_x_1 - _Z17reduce_unroll_allILi256EEvPiS0_i)
        .other          _Z17reduce_unroll_allILi256EEvPiS0_i,@"STO_CUDA_ENTRY STV_DEFAULT"
_Z17reduce_unroll_allILi256EEvPiS0_i:
.text._Z17reduce_unroll_allILi256EEvPiS0_i:
[----:B------:R-:W-:Y:S01]  /*0000*/  LDC R1, c[0x0][0x37c] ;  /* 0x0000df00ff017b82 */ /* 0x000fe20000000800 */
[----:B------:R-:W0:Y:S01]  /*0010*/  S2R R0, SR_CTAID.X ;  /* 0x0000000000007919 */ /* 0x000e220000002500 */
[----:B------:R-:W0:Y:S01]  /*0020*/  LDCU UR4, c[0x0][0x360] ;  /* 0x00006c00ff0477ac */ /* 0x000e220008000800 */
[----:B------:R-:W1:Y:S01]  /*0030*/  S2R R2, SR_TID.X ;  /* 0x0000000000027919 */ /* 0x000e620000002100 */
[----:B------:R-:W2:Y:S01]  /*0040*/  LDCU UR5, c[0x0][0x390] ;  /* 0x00007200ff0577ac */ /* 0x000ea20008000800 */
[----:B------:R-:W3:Y:S01]  /*0050*/  LDCU.64 UR6, c[0x0][0x358] ;  /* 0x00006b00ff0677ac */ /* 0x000ee20008000a00 */
[----:B0-----:R-:W-:-:S04]  /*0060*/  IMAD R3, R0, UR4, RZ ;  /* 0x0000000400037c24 */ /* 0x001fc8000f8e02ff */
[----:B-1----:R-:W-:-:S05]  /*0070*/  IMAD R3, R3, 0x2, R2 ;  /* 0x0000000203037824 */ /* 0x002fca00078e0202 */
[----:B--2---:R-:W-:-:S13]  /*0080*/  ISETP.GE.AND P1, PT, R3, UR5, PT ;  /* 0x0000000503007c0c */ /* 0x004fda000bf26270 */
[----:B------:R-:W0:Y:S01]  /*0090*/  @!P1 LDC.64 R6, c[0x0][0x380] ;  /* 0x0000e000ff069b82 */ /* 0x000e220000000a00 */
[C---:B------:R-:W-:Y:S01]  /*00a0*/  @!P1 IADD3 R9, PT, PT, R3.reuse, UR4, RZ ;  /* 0x0000000403099c10 */ /* 0x040fe2000fffe0ff */
[----:B0-----:R-:W-:-:S04]  /*00b0*/  @!P1 IMAD.WIDE.U32 R4, R3, 0x4, R6 ;  /* 0x0000000403049825 */ /* 0x001fc800078e0006 */
[----:B------:R-:W-:Y:S02]  /*00c0*/  @!P1 IMAD.WIDE.U32 R6, R9, 0x4, R6 ;  /* 0x0000000409069825 */ /* 0x000fe400078e0006 */
[----:B---3--:R-:W2:Y:S04]  /*00d0*/  @!P1 LDG.E R4, desc[UR6][R4.64] ;  /* 0x0000000604049981 */ /* 0x008ea8000c1e1900 */
[----:B------:R-:W2:Y:S01]  /*00e0*/  @!P1 LDG.E R7, desc[UR6][R6.64] ;  /* 0x0000000606079981 */ /* 0x000ea2000c1e1900 */
[----:B------:R-:W0:Y:S01]  /*00f0*/  S2UR UR5, SR_CgaCtaId ;  /* 0x00000000000579c3 */ /* 0x000e220000008800 */
[----:B------:R-:W-:Y:S01]  /*0100*/  UMOV UR4, 0x400 ;  /* 0x0000040000047882 */ /* 0x000fe20000000000 */
[----:B------:R-:W-:Y:S01]  /*0110*/  ISETP.GT.U32.AND P0, PT, R2, 0x7f, PT ;  /* 0x0000007f0200780c */ /* 0x000fe20003f04070 */
[----:B0-----:R-:W-:-:S06]  /*0120*/  ULEA UR4, UR5, UR4, 0x18 ;  /* 0x0000000405047291 */ /* 0x001fcc000f8ec0ff */
[----:B------:R-:W-:Y:S01]  /*0130*/  LEA R3, R2, UR4, 0x2 ;  /* 0x0000000402037c11 */ /* 0x000fe2000f8e10ff */
[----:B--2---:R-:W-:-:S05]  /*0140*/  @!P1 IMAD.IADD R8, R4, 0x1, R7 ;  /* 0x0000000104089824 */ /* 0x004fca00078e0207 */
[----:B------:R-:W-:Y:S01]  /*0150*/  @!P1 STS [R3], R8 ;  /* 0x0000000803009388 */ /* 0x000fe20000000800 */
[----:B------:R-:W-:Y:S01]  /*0160*/  BAR.SYNC.DEFER_BLOCKING 0x0 ;  /* 0x0000000000007b1d */ /* 0x000fe20000010000 */
[----:B------:R-:W-:-:S05]  /*0170*/  ISETP.GT.U32.AND P1, PT, R2, 0x3f, PT ;  /* 0x0000003f0200780c */ /* 0x000fca0003f24070 */
[----:B------:R-:W-:Y:S04]  /*0180*/  @!P0 LDS R9, [R3+0x200] ;  /* 0x0002000003098984 */ /* 0x000fe80000000800 */
[----:B------:R-:W0:Y:S02]  /*0190*/  @!P0 LDS R4, [R3] ;  /* 0x0000000003048984 */ /* 0x000e240000000800 */
[----:B0-----:R-:W-:-:S05]  /*01a0*/  @!P0 IADD3 R4, PT, PT, R9, R4, RZ ;  /* 0x0000000409048210 */ /* 0x001fca0007ffe0ff */
[----:B------:R-:W-:Y:S01]  /*01b0*/  @!P0 STS [R3], R4 ;  /* 0x0000000403008388 */ /* 0x000fe20000000800 */
[----:B------:R-:W-:Y:S01]  /*01c0*/  BAR.SYNC.DEFER_BLOCKING 0x0 ;  /* 0x0000000000007b1d */ /* 0x000fe20000010000 */
[----:B------:R-:W-:-:S05]  /*01d0*/  ISETP.GT.U32.AND P0, PT, R2, 0x1f, PT ;  /* 0x0000001f0200780c */ /* 0x000fca0003f04070 */
[----:B------:R-:W-:Y:S04]  /*01e0*/  @!P1 LDS R5, [R3+0x100] ;  /* 0x0001000003059984 */ /* 0x000fe80000000800 */
[----:B------:R-:W0:Y:S02]  /*01f0*/  @!P1 LDS R6, [R3] ;  /* 0x0000000003069984 */ /* 0x000e240000000800 */
[----:B0-----:R-:W-:-:S05]  /*0200*/  @!P1 IMAD.IADD R6, R5, 0x1, R6 ;  /* 0x0000000105069824 */ /* 0x001fca00078e0206 */
[----:B------:R0:W-:Y:S01]  /*0210*/  @!P1 STS [R3], R6 ;  /* 0x0000000603009388 */ /* 0x0001e20000000800 */
[----:B------:R-:W-:Y:S06]  /*0220*/  BAR.SYNC.DEFER_BLOCKING 0x0 ;  /* 0x0000000000007b1d */ /* 0x000fec0000010000 */
[----:B------:R-:W-:Y:S05]  /*0230*/  @P0 EXIT ;  /* 0x000000000000094d */ /* 0x000fea0003800000 */
[----:B------:R-:W-:Y:S01]  /*0240*/  LDS R4, [R3+0x80] ;  /* 0x0000800003047984 */ /* 0x000fe20000000800 */
[----:B------:R-:W-:-:S03]  /*0250*/  ISETP.NE.AND P0, PT, R2, RZ, PT ;  /* 0x000000ff0200720c */ /* 0x000fc60003f05270 */
[----:B------:R-:W1:Y:S02]  /*0260*/  LDS R5, [R3] ;  /* 0x0000000003057984 */ /* 0x000e640000000800 */
[----:B-1----:R-:W-:-:S05]  /*0270*/  IADD3 R4, PT, PT, R4, R5, RZ ;  /* 0x0000000504047210 */ /* 0x002fca0007ffe0ff */
[----:B------:R-:W-:Y:S04]  /*0280*/  STS [R3], R4 ;  /* 0x0000000403007388 */ /* 0x000fe80000000800 */
[----:B------:R-:W-:Y:S04]  /*0290*/  LDS R5, [R3+0x40] ;  /* 0x0000400003057984 */ /* 0x000fe80000000800 */
[----:B0-----:R-:W0:Y:S02]  /*02a0*/  LDS R6, [R3] ;  /* 0x0000000003067984 */ /* 0x001e240000000800 */
[----:B0-----:R-:W-:-:S05]  /*02b0*/  IMAD.IADD R6, R5, 0x1, R6 ;  /* 0x0000000105067824 */ /* 0x001fca00078e0206 */
[----:B------:R-:W-:Y:S04]  /*02c0*/  STS [R3], R6 ;  /* 0x0000000603007388 */ /* 0x000fe80000000800 */
[----:B------:R-:W-:Y:S04]  /*02d0*/  LDS R5, [R3+0x20] ;  /* 0x0000200003057984 */ /* 0x000fe80000000800 */
[----:B------:R-:W0:Y:S02]  /*02e0*/  LDS R8, [R3] ;  /* 0x0000000003087984 */ /* 0x000e240000000800 */
[----:B0-----:R-:W-:-:S05]  /*02f0*/  IADD3 R8, PT, PT, R5, R8, RZ ;  /* 0x0000000805087210 */ /* 0x001fca0007ffe0ff */
[----:B------:R-:W-:Y:S04]  /*0300*/  STS [R3], R8 ;  /* 0x0000000803007388 */ /* 0x000fe80000000800 */
[----:B------:R-:W-:Y:S04]  /*0310*/  LDS R5, [R3+0x10] ;  /* 0x0000100003057984 */ /* 0x000fe80000000800 */
[----:B------:R-:W0:Y:S02]  /*0320*/  LDS R10, [R3] ;  /* 0x00000000030a7984 */ /* 0x000e240000000800 */
        /* <DEDUP_REMOVED lines=9> */
[----:B------:R0:W-:Y:S01]  /*03c0*/  STS [R3], R6 ;  /* 0x0000000603007388 */ /* 0x0001e20000000800 */
[----:B------:R-:W-:Y:S05]  /*03d0*/  @P0 EXIT ;  /* 0x000000000000094d */ /* 0x000fea0003800000 */
[----:B------:R-:W1:Y:S01]  /*03e0*/  LDS R5, [UR4] ;  /* 0x00000004ff057984 */ /* 0x000e620008000800 */
[----:B0-----:R-:W0:Y:S02]  /*03f0*/  LDC.64 R2, c[0x0][0x388] ;  /* 0x0000e200ff027b82 */ /* 0x001e240000000a00 */
[----:B0-----:R-:W-:-:S05]  /*0400*/  IMAD.WIDE.U32 R2, R0, 0x4, R2 ;  /* 0x0000000400027825 */ /* 0x001fca00078e0002 */
[----:B-1----:R-:W-:Y:S01]  /*0410*/  STG.E desc[UR6][R2.64], R5 ;  /* 0x0000000502007986 */ /* 0x002fe2000c101906 */
[----:B------:R-:W-:Y:S05]  /*0420*/  EXIT ;  /* 0x000000000000794d */ /* 0x000fea0003800000 */
.L_x_0:
[----:B------:R-:W-:-:S00]  /*0430*/  BRA `(.L_x_0) ;  /* 0xfffffffc00fc7947 */ /* 0x000fc0000383ffff */
[----:B------:R-:W-:-:S00]  /*0440*/  NOP ;  /* 0x0000000000007918 */ /* 0x000fc00000000000 */
        /* <DEDUP_REMOVED lines=11> */
.L_x_1:


//--------------------- .nv.shared._Z17reduce_unroll_allILi256EEvPiS0_i --------------------------
	.section	.nv.shared._Z17reduce_unroll_allILi256EEvPiS0_i,"aw",@nobits
	.sectionflags	@""
	.align	4
.nv.shared._Z17reduce_unroll_allILi256EEvPiS0_i:
	.zero		2048


//--------------------- .nv.shared.reserved.0     --------------------------
	.section	.nv.shared.reserved.0,"aw",@nobits
	.weak		__nv_reservedSMEM_offset_0_alias
	.size		__nv_reservedSMEM_offset_0_alias, 0, 64
	.other		__nv_reservedSMEM_offset_0_alias,@"STO_CUDA_RESERVED_SHARED STV_DEFAULT"
__nv_reservedSMEM_offset_0_alias:
	.zero		0
	.zero		64


//--------------------- .nv.constant0._Z17reduce_unroll_allILi256EEvPiS0_i --------------------------
	.section	.nv.constant0._Z17reduce_unroll_allILi256EEvPiS0_i,"a",@progbits
	.sectionflags	@""
	.align	4
.nv.constant0._Z17reduce_unroll_allILi256EEvPiS0_i:
	.zero		916


//--------------------- SYMBOLS --------------------------

	.type		.nv.reservedSmem.offset0,@object
	.size		.nv.reservedSmem.offset0,0x4
	.type		.nv.reservedSmem.cap,@object
	.size		.nv.reservedSmem.cap,0x4
